//
// Generated by NVIDIA NVVM Compiler
//
// Compiler Build ID: CL-36424714
// Cuda compilation tools, release 13.0, V13.0.88
// Based on NVVM 20.0.0
//

.version 9.0
.target sm_100
.address_size 64

	// .globl	_Z10kernelsqrtPfS_

.visible .entry _Z10kernelsqrtPfS_(
	.param .u64 .ptr .align 1 _Z10kernelsqrtPfS__param_0,
	.param .u64 .ptr .align 1 _Z10kernelsqrtPfS__param_1
)
{
	.reg .b32 	%r<2>;
	.reg .b32 	%f<3>;
	.reg .b64 	%rd<8>;

	ld.param.u64 	%rd1, [_Z10kernelsqrtPfS__param_0];
	ld.param.u64 	%rd2, [_Z10kernelsqrtPfS__param_1];
	cvta.to.global.u64 	%rd3, %rd2;
	cvta.to.global.u64 	%rd4, %rd1;
	mov.u32 	%r1, %ctaid.x;
	mul.wide.u32 	%rd5, %r1, 4;
	add.s64 	%rd6, %rd4, %rd5;
	ld.global.f32 	%f1, [%rd6];
	sqrt.rn.f32 	%f2, %f1;
	add.s64 	%rd7, %rd3, %rd5;
	st.global.f32 	[%rd7], %f2;
	ret;

}


// ===== COMPILED SASS (sm_100) =====

	.target	sm_100

	.elftype	@"ET_EXEC"


//--------------------- .note.nv.tkinfo           --------------------------
	.section	.note.nv.tkinfo,"",@"SHT_NOTE"
	.sectionflags	@"SHF_NOTE_NV_TKINFO"
	.tkinfo
        /*0018*/ 	.word	0x00000002
        /*0030*/ 	.string	""
        /*0030*/ 	.string	"ptxas"
        /*0030*/ 	.string	"Cuda compilation tools, release 13.0, V13.0.88"
        /*0030*/ 	.string	"Build cuda_13.0.r13.0/compiler.36424714_0"
        /*0030*/ 	.string	"-arch sm_100 -m 64 "



//--------------------- .note.nv.cuinfo           --------------------------
	.section	.note.nv.cuinfo,"",@"SHT_NOTE"
	.sectionflags	@"SHF_NOTE_NV_CUINFO"
        /*0018*/ 	.short	0x0002
        /*001a*/ 	.short	0x0064
        /*001c*/ 	.short	0x0082
	.zero		2


//--------------------- .nv.info                  --------------------------
	.section	.nv.info,"",@"SHT_CUDA_INFO"
	.align	4


	//----- nvinfo : EIATTR_REGCOUNT
	.align		4
        /*0000*/ 	.byte	0x04, 0x2f
        /*0002*/ 	.short	(.L_1 - .L_0)
	.align		4
.L_0:
        /*0004*/ 	.word	index@(_Z10kernelsqrtPfS_)
        /*0008*/ 	.word	0x0000000a


	//----- nvinfo : EIATTR_FRAME_SIZE
	.align		4
.L_1:
        /*000c*/ 	.byte	0x04, 0x11
        /*000e*/ 	.short	(.L_3 - .L_2)
	.align		4
.L_2:
        /*0010*/ 	.word	index@($__internal_0_$__cuda_sm20_sqrt_rn_f32_slowpath)
        /*0014*/ 	.word	0x00000000


	//----- nvinfo : EIATTR_FRAME_SIZE
	.align		4
.L_3:
        /*0018*/ 	.byte	0x04, 0x11
        /*001a*/ 	.short	(.L_5 - .L_4)
	.align		4
.L_4:
        /*001c*/ 	.word	index@(_Z10kernelsqrtPfS_)
        /*0020*/ 	.word	0x00000000


	//----- nvinfo : EIATTR_MIN_STACK_SIZE
	.align		4
.L_5:
        /*0024*/ 	.byte	0x04, 0x12
        /*0026*/ 	.short	(.L_7 - .L_6)
	.align		4
.L_6:
        /*0028*/ 	.word	index@(_Z10kernelsqrtPfS_)
        /*002c*/ 	.word	0x00000000
.L_7:


//--------------------- .nv.compat                --------------------------
	.section	.nv.compat,"",@"SHT_CUDA_COMPAT_INFO"
	.align	4
        /*0000*/ 	.byte	0x02, 0x09, 0x00, 0x00, 0x02, 0x02, 0x01, 0x00, 0x02, 0x05, 0x05, 0x00, 0x03, 0x07, 0x01, 0x01
        /*0010*/ 	.byte	0x02, 0x03, 0x00, 0x00, 0x02, 0x06, 0x01, 0x00, 0x04, 0x0b, 0x08, 0x00, 0x01, 0x00, 0x00, 0x00
        /*0020*/ 	.byte	0x00, 0x00, 0x00, 0x00


//--------------------- .nv.info._Z10kernelsqrtPfS_ --------------------------
	.section	.nv.info._Z10kernelsqrtPfS_,"",@"SHT_CUDA_INFO"
	.sectionflags	@""
	.align	4


	//----- nvinfo : EIATTR_CUDA_API_VERSION
	.align		4
        /*0000*/ 	.byte	0x04, 0x37
        /*0002*/ 	.short	(.L_9 - .L_8)
.L_8:
        /*0004*/ 	.word	0x00000082


	//----- nvinfo : EIATTR_KPARAM_INFO
	.align		4
.L_9:
        /*0008*/ 	.byte	0x04, 0x17
        /*000a*/ 	.short	(.L_11 - .L_10)
.L_10:
        /*000c*/ 	.word	0x00000000
        /*0010*/ 	.short	0x0001
        /*0012*/ 	.short	0x0008
        /*0014*/ 	.byte	0x00, 0xf5, 0x21, 0x00


	//----- nvinfo : EIATTR_KPARAM_INFO
	.align		4
.L_11:
        /*0018*/ 	.byte	0x04, 0x17
        /*001a*/ 	.short	(.L_13 - .L_12)
.L_12:
        /*001c*/ 	.word	0x00000000
        /*0020*/ 	.short	0x0000
        /*0022*/ 	.short	0x0000
        /*0024*/ 	.byte	0x00, 0xf5, 0x21, 0x00


	//----- nvinfo : EIATTR_SPARSE_MMA_MASK
	.align		4
.L_13:
        /*0028*/ 	.byte	0x03, 0x50
        /*002a*/ 	.short	0x0000


	//----- nvinfo : EIATTR_MAXREG_COUNT
	.align		4
        /*002c*/ 	.byte	0x03, 0x1b
        /*002e*/ 	.short	0x00ff


	//----- nvinfo : EIATTR_MERCURY_ISA_VERSION
	.align		4
        /*0030*/ 	.byte	0x03, 0x5f
        /*0032*/ 	.short	0x0101


	//----- nvinfo : EIATTR_VRC_CTA_INIT_COUNT
	.align		4
        /*0034*/ 	.byte	0x02, 0x4a
	.zero		1
	.zero		1


	//----- nvinfo : EIATTR_EXIT_INSTR_OFFSETS
	.align		4
        /*0038*/ 	.byte	0x04, 0x1c
        /*003a*/ 	.short	(.L_15 - .L_14)


	//   ....[0]....
.L_14:
        /*003c*/ 	.word	0x00000140


	//----- nvinfo : EIATTR_CRS_STACK_SIZE
	.align		4
.L_15:
        /*0040*/ 	.byte	0x04, 0x1e
        /*0042*/ 	.short	(.L_17 - .L_16)
.L_16:
        /*0044*/ 	.word	0x00000000


	//----- nvinfo : EIATTR_CBANK_PARAM_SIZE
	.align		4
.L_17:
        /*0048*/ 	.byte	0x03, 0x19
        /*004a*/ 	.short	0x0010


	//----- nvinfo : EIATTR_PARAM_CBANK
	.align		4
        /*004c*/ 	.byte	0x04, 0x0a
        /*004e*/ 	.short	(.L_19 - .L_18)
	.align		4
.L_18:
        /*0050*/ 	.word	index@(.nv.constant0._Z10kernelsqrtPfS_)
        /*0054*/ 	.short	0x0380
        /*0056*/ 	.short	0x0010


	//----- nvinfo : EIATTR_SW_WAR
	.align		4
.L_19:
        /*0058*/ 	.byte	0x04, 0x36
        /*005a*/ 	.short	(.L_21 - .L_20)
.L_20:
        /*005c*/ 	.word	0x00000008
.L_21:


//--------------------- .nv.callgraph             --------------------------
	.section	.nv.callgraph,"",@"SHT_CUDA_CALLGRAPH"
	.align	4
	.sectionentsize	8
	.align		4
        /*0000*/ 	.word	0x00000000
	.align		4
        /*0004*/ 	.word	0xffffffff
	.align		4
        /*0008*/ 	.word	0x00000000
	.align		4
        /*000c*/ 	.word	0xfffffffe
	.align		4
        /*0010*/ 	.word	0x00000000
	.align		4
        /*0014*/ 	.word	0xfffffffd
	.align		4
        /*0018*/ 	.word	0x00000000
	.align		4
        /*001c*/ 	.word	0xfffffffc


//--------------------- .text._Z10kernelsqrtPfS_  --------------------------
	.section	.text._Z10kernelsqrtPfS_,"ax",@progbits
	.align	128
        .global         _Z10kernelsqrtPfS_
        .type           _Z10kernelsqrtPfS_,@function
        .size           _Z10kernelsqrtPfS_,(.L_x_4 - _Z10kernelsqrtPfS_)
        .other          _Z10kernelsqrtPfS_,@"STO_CUDA_ENTRY STV_DEFAULT"
_Z10kernelsqrtPfS_:
.text._Z10kernelsqrtPfS_:
[----:B------:R-:W-:Y:S01]  /*0000*/  LDC R1, c[0x0][0x37c] ;  /* 0x0000df00ff017b82 */ /* 0x000fe20000000800 */
[----:B------:R-:W0:Y:S07]  /*0010*/  S2R R7, SR_CTAID.X ;  /* 0x0000000000077919 */ /* 0x000e2e0000002500 */
[----:B------:R-:W0:Y:S01]  /*0020*/  LDC.64 R2, c[0x0][0x380] ;  /* 0x0000e000ff027b82 */ /* 0x000e220000000a00 */
[----:B------:R-:W1:Y:S01]  /*0030*/  LDCU.64 UR4, c[0x0][0x358] ;  /* 0x00006b00ff0477ac */ /* 0x000e620008000a00 */
[----:B0-----:R-:W-:-:S05]  /*0040*/  IMAD.WIDE.U32 R2, R7, 0x4, R2 ;  /* 0x0000000407027825 */ /* 0x001fca00078e0002 */
[----:B-1----:R-:W2:Y:S02]  /*0050*/  LDG.E R0, desc[UR4][R2.64] ;  /* 0x0000000402007981 */ /* 0x002ea4000c1e1900 */
[----:B--2---:R-:W-:Y:S01]  /*0060*/  IADD3 R4, PT, PT, R0, -0xd000000, RZ ;  /* 0xf300000000047810 */ /* 0x004fe20007ffe0ff */
[----:B------:R0:W1:Y:S03]  /*0070*/  MUFU.RSQ R5, R0 ;  /* 0x0000000000057308 */ /* 0x0000660000001400 */
[----:B------:R-:W-:-:S13]  /*0080*/  ISETP.GT.U32.AND P0, PT, R4, 0x727fffff, PT ;  /* 0x727fffff0400780c */ /* 0x000fda0003f04070 */
[----:B0-----:R-:W-:Y:S05]  /*0090*/  @!P0 BRA `(.L_x_0) ;  /* 0x00000000000c8947 */ /* 0x001fea0003800000 */
[----:B------:R-:W-:-:S07]  /*00a0*/  MOV R4, 0xc0 ;  /* 0x000000c000047802 */ /* 0x000fce0000000f00 */
[----:B-1----:R-:W-:Y:S05]  /*00b0*/  CALL.REL.NOINC `($__internal_0_$__cuda_sm20_sqrt_rn_f32_slowpath) ;  /* 0x0000000000247944 */ /* 0x002fea0003c00000 */
[----:B------:R-:W-:Y:S05]  /*00c0*/  BRA `(.L_x_1) ;  /* 0x0000000000107947 */ /* 0x000fea0003800000 */
.L_x_0:
[----:B-1----:R-:W-:Y:S01]  /*00d0*/  FMUL.FTZ R3, R0, R5 ;  /* 0x0000000500037220 */ /* 0x002fe20000410000 */
[----:B------:R-:W-:-:S03]  /*00e0*/  FMUL.FTZ R5, R5, 0.5 ;  /* 0x3f00000005057820 */ /* 0x000fc60000410000 */
[----:B------:R-:W-:-:S04]  /*00f0*/  FFMA R0, -R3, R3, R0 ;  /* 0x0000000303007223 */ /* 0x000fc80000000100 */
[----:B------:R-:W-:-:S07]  /*0100*/  FFMA R5, R0, R5, R3 ;  /* 0x0000000500057223 */ /* 0x000fce0000000003 */
.L_x_1:
[----:B------:R-:W0:Y:S02]  /*0110*/  LDC.64 R2, c[0x0][0x388] ;  /* 0x0000e200ff027b82 */ /* 0x000e240000000a00 */
[----:B0-----:R-:W-:-:S05]  /*0120*/  IMAD.WIDE.U32 R2, R7, 0x4, R2 ;  /* 0x0000000407027825 */ /* 0x001fca00078e0002 */
[----:B------:R-:W-:Y:S01]  /*0130*/  STG.E desc[UR4][R2.64], R5 ;  /* 0x0000000502007986 */ /* 0x000fe2000c101904 */
[----:B------:R-:W-:Y:S05]  /*0140*/  EXIT ;  /* 0x000000000000794d */ /* 0x000fea0003800000 */
        .weak           $__internal_0_$__cuda_sm20_sqrt_rn_f32_slowpath
        .type           $__internal_0_$__cuda_sm20_sqrt_rn_f32_slowpath,@function
        .size           $__internal_0_$__cuda_sm20_sqrt_rn_f32_slowpath,(.L_x_4 - $__internal_0_$__cuda_sm20_sqrt_rn_f32_slowpath)
$__internal_0_$__cuda_sm20_sqrt_rn_f32_slowpath:
[----:B------:R-:W-:-:S13]  /*0150*/  LOP3.LUT P0, RZ, R0, 0x7fffffff, RZ, 0xc0, !PT ;  /* 0x7fffffff00ff7812 */ /* 0x000fda000780c0ff */
[----:B------:R-:W-:Y:S01]  /*0160*/  @!P0 MOV R2, R0 ;  /* 0x0000000000028202 */ /* 0x000fe20000000f00 */
[----:B------:R-:W-:Y:S06]  /*0170*/  @!P0 BRA `(.L_x_2) ;  /* 0x0000000000448947 */ /* 0x000fec0003800000 */
[----:B------:R-:W-:-:S13]  /*0180*/  FSETP.GEU.FTZ.AND P0, PT, R0, RZ, PT ;  /* 0x000000ff0000720b */ /* 0x000fda0003f1e000 */
[----:B------:R-:W-:Y:S01]  /*0190*/  @!P0 MOV R2, 0x7fffffff ;  /* 0x7fffffff00028802 */ /* 0x000fe20000000f00 */
[----:B------:R-:W-:Y:S06]  /*01a0*/  @!P0 BRA `(.L_x_2) ;  /* 0x0000000000388947 */ /* 0x000fec0003800000 */
[----:B------:R-:W-:-:S13]  /*01b0*/  FSETP.GTU.FTZ.AND P0, PT, |R0|, +INF , PT ;  /* 0x7f8000000000780b */ /* 0x000fda0003f1c200 */
[----:B------:R-:W-:Y:S01]  /*01c0*/  @P0 FADD.FTZ R2, R0, 1 ;  /* 0x3f80000000020421 */ /* 0x000fe20000010000 */
[----:B------:R-:W-:Y:S06]  /*01d0*/  @P0 BRA `(.L_x_2) ;  /* 0x00000000002c0947 */ /* 0x000fec0003800000 */
[----:B------:R-:W-:-:S13]  /*01e0*/  FSETP.NEU.FTZ.AND P0, PT, |R0|, +INF , PT ;  /* 0x7f8000000000780b */ /* 0x000fda0003f1d200 */
[----:B------:R-:W-:Y:S01]  /*01f0*/  @!P0 MOV R2, R0 ;  /* 0x0000000000028202 */ /* 0x000fe20000000f00 */
[----:B------:R-:W-:Y:S06]  /*0200*/  @!P0 BRA `(.L_x_2) ;  /* 0x0000000000208947 */ /* 0x000fec0003800000 */
[----:B------:R-:W-:-:S04]  /*0210*/  FFMA R0, R0, 1.84467440737095516160e+19, RZ ;  /* 0x5f80000000007823 */ /* 0x000fc800000000ff */
[----:B------:R-:W0:Y:S02]  /*0220*/  MUFU.RSQ R3, R0 ;  /* 0x0000000000037308 */ /* 0x000e240000001400 */
[----:B0-----:R-:W-:Y:S01]  /*0230*/  FMUL.FTZ R5, R0, R3 ;  /* 0x0000000300057220 */ /* 0x001fe20000410000 */
[----:B------:R-:W-:-:S03]  /*0240*/  FMUL.FTZ R3, R3, 0.5 ;  /* 0x3f00000003037820 */ /* 0x000fc60000410000 */
[----:B------:R-:W-:-:S04]  /*0250*/  FADD.FTZ R2, -R5, -RZ ;  /* 0x800000ff05027221 */ /* 0x000fc80000010100 */
[----:B------:R-:W-:-:S04]  /*0260*/  FFMA R2, R5, R2, R0 ;  /* 0x0000000205027223 */ /* 0x000fc80000000000 */
[----:B------:R-:W-:-:S04]  /*0270*/  FFMA R2, R2, R3, R5 ;  /* 0x0000000302027223 */ /* 0x000fc80000000005 */
[----:B------:R-:W-:-:S07]  /*0280*/  FMUL.FTZ R2, R2, 2.3283064365386962891e-10 ;  /* 0x2f80000002027820 */ /* 0x000fce0000410000 */
.L_x_2:
[----:B------:R-:W-:Y:S01]  /*0290*/  HFMA2 R3, -RZ, RZ, 0, 0 ;  /* 0x00000000ff037431 */ /* 0x000fe200000001ff */
[----:B------:R-:W-:Y:S02]  /*02a0*/  MOV R5, R2 ;  /* 0x0000000200057202 */ /* 0x000fe40000000f00 */
[----:B------:R-:W-:-:S04]  /*02b0*/  MOV R2, R4 ;  /* 0x0000000400027202 */ /* 0x000fc80000000f00 */
[----:B------:R-:W-:Y:S05]  /*02c0*/  RET.REL.NODEC R2 `(_Z10kernelsqrtPfS_) ;  /* 0xfffffffc024c7950 */ /* 0x000fea0003c3ffff */
.L_x_3:
[----:B------:R-:W-:-:S00]  /*02d0*/  BRA `(.L_x_3) ;  /* 0xfffffffc00fc7947 */ /* 0x000fc0000383ffff */
[----:B------:R-:W-:-:S00]  /*02e0*/  NOP ;  /* 0x0000000000007918 */ /* 0x000fc00000000000 */
        /* <DEDUP_REMOVED lines=9> */
.L_x_4:


//--------------------- .nv.shared.reserved.0     --------------------------
	.section	.nv.shared.reserved.0,"aw",@nobits
	.weak		__nv_reservedSMEM_offset_0_alias
	.size		__nv_reservedSMEM_offset_0_alias, 0, 64
	.other		__nv_reservedSMEM_offset_0_alias,@"STO_CUDA_RESERVED_SHARED STV_DEFAULT"
__nv_reservedSMEM_offset_0_alias:
	.zero		0
	.zero		64


//--------------------- .nv.constant0._Z10kernelsqrtPfS_ --------------------------
	.section	.nv.constant0._Z10kernelsqrtPfS_,"a",@progbits
	.sectionflags	@""
	.align	4
.nv.constant0._Z10kernelsqrtPfS_:
	.zero		912


//--------------------- SYMBOLS --------------------------

	.type		.nv.reservedSmem.offset0,@object
	.size		.nv.reservedSmem.offset0,0x4
